	.headerflags	@"EF_CUDA_TEXMODE_UNIFIED EF_CUDA_64BIT_ADDRESS EF_CUDA_ACCELERATORS EF_CUDA_SM90 EF_CUDA_VIRTUAL_SM(EF_CUDA_SM90)"
	.elftype	@"ET_EXEC"


//--------------------- .nv.info                  --------------------------
	.section	.nv.info,"",@"SHT_CUDA_INFO"
	.align	4


	//----- nvinfo : EIATTR_REGCOUNT
	.align		4
        /*0000*/ 	.byte	0x04, 0x2f
        /*0002*/ 	.short	(.L_1 - .L_0)
	.align		4
.L_0:
        /*0004*/ 	.word	index@(triton_poi_fused_convolution_relu_33)
        /*0008*/ 	.word	0x00000012


	//----- nvinfo : EIATTR_MIN_STACK_SIZE
	.align		4
.L_1:
        /*000c*/ 	.byte	0x04, 0x12
        /*000e*/ 	.short	(.L_3 - .L_2)
	.align		4
.L_2:
        /*0010*/ 	.word	index@(triton_poi_fused_convolution_relu_33)
        /*0014*/ 	.word	0x00000000


	//----- nvinfo : EIATTR_FRAME_SIZE
	.align		4
.L_3:
        /*0018*/ 	.byte	0x04, 0x11
        /*001a*/ 	.short	(.L_5 - .L_4)
	.align		4
.L_4:
        /*001c*/ 	.word	index@(triton_poi_fused_convolution_relu_33)
        /*0020*/ 	.word	0x00000000


	//----- nvinfo : EIATTR_MIN_STACK_SIZE
	.align		4
.L_5:
        /*0024*/ 	.byte	0x04, 0x12
        /*0026*/ 	.short	(.L_7 - .L_6)
	.align		4
.L_6:
        /*0028*/ 	.word	index@(triton_poi_fused_convolution_relu_33)
        /*002c*/ 	.word	0x00000000
.L_7:


//--------------------- .nv.info.triton_poi_fused_convolution_relu_33 --------------------------
	.section	.nv.info.triton_poi_fused_convolution_relu_33,"",@"SHT_CUDA_INFO"
	.sectionflags	@""
	.align	4


	//----- nvinfo : EIATTR_CUDA_API_VERSION
	.align		4
        /*0000*/ 	.byte	0x04, 0x37
        /*0002*/ 	.short	(.L_9 - .L_8)
.L_8:
        /*0004*/ 	.word	0x0000007c


	//----- nvinfo : EIATTR_KPARAM_INFO
	.align		4
.L_9:
        /*0008*/ 	.byte	0x04, 0x17
        /*000a*/ 	.short	(.L_11 - .L_10)
.L_10:
        /*000c*/ 	.word	0x00000000
        /*0010*/ 	.short	0x0002
        /*0012*/ 	.short	0x0010
        /*0014*/ 	.byte	0x00, 0xf0, 0x11, 0x00


	//----- nvinfo : EIATTR_KPARAM_INFO
	.align		4
.L_11:
        /*0018*/ 	.byte	0x04, 0x17
        /*001a*/ 	.short	(.L_13 - .L_12)
.L_12:
        /*001c*/ 	.word	0x00000000
        /*0020*/ 	.short	0x0001
        /*0022*/ 	.short	0x0008
        /*0024*/ 	.byte	0x00, 0xf4, 0x21, 0x00


	//----- nvinfo : EIATTR_KPARAM_INFO
	.align		4
.L_13:
        /*0028*/ 	.byte	0x04, 0x17
        /*002a*/ 	.short	(.L_15 - .L_14)
.L_14:
        /*002c*/ 	.word	0x00000000
        /*0030*/ 	.short	0x0000
        /*0032*/ 	.short	0x0000
        /*0034*/ 	.byte	0x00, 0xf4, 0x21, 0x00


	//----- nvinfo : EIATTR_SPARSE_MMA_MASK
	.align		4
.L_15:
        /*0038*/ 	.byte	0x03, 0x50
        /*003a*/ 	.short	0x0000


	//----- nvinfo : EIATTR_MAXREG_COUNT
	.align		4
        /*003c*/ 	.byte	0x03, 0x1b
        /*003e*/ 	.short	0x00ff


	//----- nvinfo : EIATTR_EXIT_INSTR_OFFSETS
	.align		4
        /*0040*/ 	.byte	0x04, 0x1c
        /*0042*/ 	.short	(.L_17 - .L_16)


	//   ....[0]....
.L_16:
        /*0044*/ 	.word	0x000002d0


	//----- nvinfo : EIATTR_REQNTID
	.align		4
.L_17:
        /*0048*/ 	.byte	0x04, 0x10
        /*004a*/ 	.short	(.L_19 - .L_18)
.L_18:
        /*004c*/ 	.word	0x00000080
        /*0050*/ 	.word	0x00000001
        /*0054*/ 	.word	0x00000001


	//----- nvinfo : EIATTR_CBANK_PARAM_SIZE
	.align		4
.L_19:
        /*0058*/ 	.byte	0x03, 0x19
        /*005a*/ 	.short	0x0014


	//----- nvinfo : EIATTR_PARAM_CBANK
	.align		4
        /*005c*/ 	.byte	0x04, 0x0a
        /*005e*/ 	.short	(.L_21 - .L_20)
	.align		4
.L_20:
        /*0060*/ 	.word	index@(.nv.constant0.triton_poi_fused_convolution_relu_33)
        /*0064*/ 	.short	0x0210
        /*0066*/ 	.short	0x0014


	//----- nvinfo : EIATTR_SW_WAR
	.align		4
.L_21:
        /*0068*/ 	.byte	0x04, 0x36
        /*006a*/ 	.short	(.L_23 - .L_22)
.L_22:
        /*006c*/ 	.word	0x00000008
.L_23:


//--------------------- .nv.callgraph             --------------------------
	.section	.nv.callgraph,"",@"SHT_CUDA_CALLGRAPH"
	.align	4
	.sectionentsize	8
	.align		4
        /*0000*/ 	.word	0x00000000
	.align		4
        /*0004*/ 	.word	0xffffffff
	.align		4
        /*0008*/ 	.word	0x00000000
	.align		4
        /*000c*/ 	.word	0xfffffffe
	.align		4
        /*0010*/ 	.word	0x00000000
	.align		4
        /*0014*/ 	.word	0xfffffffd
	.align		4
        /*0018*/ 	.word	0x00000000
	.align		4
        /*001c*/ 	.word	0xfffffffc


//--------------------- .text.triton_poi_fused_convolution_relu_33 --------------------------
	.section	.text.triton_poi_fused_convolution_relu_33,"ax",@progbits
	.align	128
        .global         triton_poi_fused_convolution_relu_33
        .type           triton_poi_fused_convolution_relu_33,@function
        .size           triton_poi_fused_convolution_relu_33,(.L_x_1 - triton_poi_fused_convolution_relu_33)
        .other          triton_poi_fused_convolution_relu_33,@"STO_CUDA_ENTRY STV_DEFAULT"
triton_poi_fused_convolution_relu_33:
.text.triton_poi_fused_convolution_relu_33:
[----:B------:R-:W-:Y:S01]  /*0000*/  LDC R1, c[0x0][0x28] ;  /* 0x00000a00ff017b82 */ /* 0x000fe20000000800 */
[----:B------:R-:W1:Y:S07]  /*0010*/  S2R R0, SR_TID.X ;  /* 0x0000000000007919 */ /* 0x000e6e0000002100 */
[----:B------:R-:W2:Y:S01]  /*0020*/  LDC.64 R4, c[0x0][0x218] ;  /* 0x00008600ff047b82 */ /* 0x000ea20000000a00 */
[----:B------:R-:W-:Y:S01]  /*0030*/  ULDC.64 UR4, c[0x0][0x208] ;  /* 0x0000820000047ab9 */ /* 0x000fe20000000a00 */
[----:B------:R-:W3:Y:S06]  /*0040*/  S2R R7, SR_CTAID.X ;  /* 0x0000000000077919 */ /* 0x000eec0000002500 */
[----:B------:R-:W4:Y:S01]  /*0050*/  LDC.64 R2, c[0x0][0x210] ;  /* 0x00008400ff027b82 */ /* 0x000f220000000a00 */
[----:B-1----:R-:W-:Y:S01]  /*0060*/  IMAD.SHL.U32 R0, R0, 0x4, RZ ;  /* 0x0000000400007824 */ /* 0x002fe200078e00ff */
[----:B---3--:R-:W-:-:S04]  /*0070*/  SHF.R.S32.HI R6, RZ, 0x15, R7 ;  /* 0x00000015ff067819 */ /* 0x008fc80000011407 */
[----:B------:R-:W-:-:S05]  /*0080*/  LOP3.LUT R0, R0, 0x1fc, RZ, 0xc0, !PT ;  /* 0x000001fc00007812 */ /* 0x000fca00078ec0ff */
[----:B------:R-:W-:Y:S01]  /*0090*/  IMAD R7, R7, 0x400, R0 ;  /* 0x0000040007077824 */ /* 0x000fe200078e0200 */
[----:B------:R-:W-:-:S03]  /*00a0*/  SGXT R0, R6, 0x1 ;  /* 0x000000010600781a */ /* 0x000fc60000000200 */
[----:B----4-:R-:W-:Y:S01]  /*00b0*/  IMAD.WIDE R2, R7, 0x4, R2 ;  /* 0x0000000407027825 */ /* 0x010fe200078e0202 */
[----:B------:R-:W-:-:S04]  /*00c0*/  LEA.HI R0, R0, R7, RZ, 0x9 ;  /* 0x0000000700007211 */ /* 0x000fc800078f48ff */
[----:B------:R-:W-:Y:S01]  /*00d0*/  LOP3.LUT R0, R0, 0xfffffe00, RZ, 0xc0, !PT ;  /* 0xfffffe0000007812 */ /* 0x000fe200078ec0ff */
[----:B------:R-:W3:Y:S04]  /*00e0*/  LDG.E.128 R12, desc[UR4][R2.64+0x800] ;  /* 0x00080004020c7981 */ /* 0x000ee8000c1e1d00 */
[----:B------:R-:W-:-:S04]  /*00f0*/  IMAD.IADD R9, R7, 0x1, -R0 ;  /* 0x0000000107097824 */ /* 0x000fc800078e0a00 */
[----:B--2---:R-:W-:Y:S02]  /*0100*/  IMAD.WIDE R4, R9, 0x4, R4 ;  /* 0x0000000409047825 */ /* 0x004fe400078e0204 */
[----:B------:R-:W2:Y:S04]  /*0110*/  LDG.E.128 R8, desc[UR4][R2.64] ;  /* 0x0000000402087981 */ /* 0x000ea8000c1e1d00 */
[----:B------:R-:W3:Y:S02]  /*0120*/  LDG.E.EL.128 R4, desc[UR4][R4.64] ;  /* 0x0000000404047981 */ /* 0x000ee4000c2e1d00 */
[CC--:B---3--:R-:W-:Y:S01]  /*0130*/  FSETP.GEU.AND P6, PT, R12.reuse, -R4.reuse, PT ;  /* 0x800000040c00720b */ /* 0x0c8fe20003fce000 */
[--C-:B------:R-:W-:Y:S01]  /*0140*/  FADD R12, R12, R4.reuse ;  /* 0x000000040c0c7221 */ /* 0x100fe20000000000 */
[C---:B--2---:R-:W-:Y:S01]  /*0150*/  FSETP.GEU.AND P2, PT, R8.reuse, -R4, PT ;  /* 0x800000040800720b */ /* 0x044fe20003f4e000 */
[----:B------:R-:W-:Y:S01]  /*0160*/  FADD R8, R8, R4 ;  /* 0x0000000408087221 */ /* 0x000fe20000000000 */
[----:B------:R-:W-:-:S02]  /*0170*/  FSETP.GEU.AND P5, PT, R13, -R5, PT ;  /* 0x800000050d00720b */ /* 0x000fc40003fae000 */
[----:B------:R-:W-:Y:S01]  /*0180*/  SEL R4, R12, RZ, P6 ;  /* 0x000000ff0c047207 */ /* 0x000fe20003000000 */
[----:B------:R-:W-:Y:S01]  /*0190*/  FADD R13, R13, R5 ;  /* 0x000000050d0d7221 */ /* 0x000fe20000000000 */
[CC--:B------:R-:W-:Y:S01]  /*01a0*/  FSETP.GEU.AND P4, PT, R14.reuse, -R6.reuse, PT ;  /* 0x800000060e00720b */ /* 0x0c0fe20003f8e000 */
[--C-:B------:R-:W-:Y:S01]  /*01b0*/  FADD R14, R14, R6.reuse ;  /* 0x000000060e0e7221 */ /* 0x100fe20000000000 */
[C---:B------:R-:W-:Y:S01]  /*01c0*/  FSETP.GEU.AND P3, PT, R15.reuse, -R7, PT ;  /* 0x800000070f00720b */ /* 0x040fe20003f6e000 */
[----:B------:R-:W-:Y:S01]  /*01d0*/  FADD R15, R15, R7 ;  /* 0x000000070f0f7221 */ /* 0x000fe20000000000 */
[C---:B------:R-:W-:Y:S01]  /*01e0*/  FSETP.GEU.AND P1, PT, R9.reuse, -R5, PT ;  /* 0x800000050900720b */ /* 0x040fe20003f2e000 */
[----:B------:R-:W-:Y:S01]  /*01f0*/  FADD R9, R9, R5 ;  /* 0x0000000509097221 */ /* 0x000fe20000000000 */
[C---:B------:R-:W-:Y:S01]  /*0200*/  FSETP.GEU.AND P0, PT, R10.reuse, -R6, PT ;  /* 0x800000060a00720b */ /* 0x040fe20003f0e000 */
[----:B------:R-:W-:Y:S01]  /*0210*/  FADD R10, R10, R6 ;  /* 0x000000060a0a7221 */ /* 0x000fe20000000000 */
[C---:B------:R-:W-:Y:S01]  /*0220*/  FSETP.GEU.AND P6, PT, R11.reuse, -R7, PT ;  /* 0x800000070b00720b */ /* 0x040fe20003fce000 */
[----:B------:R-:W-:Y:S01]  /*0230*/  FADD R11, R11, R7 ;  /* 0x000000070b0b7221 */ /* 0x000fe20000000000 */
[----:B------:R-:W-:-:S02]  /*0240*/  SEL R5, R13, RZ, P5 ;  /* 0x000000ff0d057207 */ /* 0x000fc40002800000 */
[----:B------:R-:W-:Y:S02]  /*0250*/  SEL R6, R14, RZ, P4 ;  /* 0x000000ff0e067207 */ /* 0x000fe40002000000 */
[----:B------:R-:W-:Y:S02]  /*0260*/  SEL R7, R15, RZ, P3 ;  /* 0x000000ff0f077207 */ /* 0x000fe40001800000 */
[----:B------:R-:W-:Y:S02]  /*0270*/  SEL R8, R8, RZ, P2 ;  /* 0x000000ff08087207 */ /* 0x000fe40001000000 */
[----:B------:R-:W-:Y:S02]  /*0280*/  SEL R9, R9, RZ, P1 ;  /* 0x000000ff09097207 */ /* 0x000fe40000800000 */
[----:B------:R-:W-:Y:S02]  /*0290*/  SEL R10, R10, RZ, P0 ;  /* 0x000000ff0a0a7207 */ /* 0x000fe40000000000 */
[----:B------:R-:W-:Y:S01]  /*02a0*/  SEL R11, R11, RZ, P6 ;  /* 0x000000ff0b0b7207 */ /* 0x000fe20003000000 */
[----:B------:R-:W-:Y:S04]  /*02b0*/  STG.E.128 desc[UR4][R2.64+0x800], R4 ;  /* 0x0008000402007986 */ /* 0x000fe8000c101d04 */
[----:B------:R-:W-:Y:S01]  /*02c0*/  STG.E.128 desc[UR4][R2.64], R8 ;  /* 0x0000000802007986 */ /* 0x000fe2000c101d04 */
[----:B------:R-:W-:Y:S05]  /*02d0*/  EXIT ;  /* 0x000000000000794d */ /* 0x000fea0003800000 */
.L_x_0:
[----:B------:R-:W-:-:S00]  /*02e0*/  BRA `(.L_x_0) ;  /* 0xfffffffc00fc7947 */ /* 0x000fc0000383ffff */
[----:B------:R-:W-:-:S00]  /*02f0*/  NOP ;  /* 0x0000000000007918 */ /* 0x000fc00000000000 */
        /* <DEDUP_REMOVED lines=8> */
.L_x_1:


//--------------------- .nv.constant0.triton_poi_fused_convolution_relu_33 --------------------------
	.section	.nv.constant0.triton_poi_fused_convolution_relu_33,"a",@progbits
	.sectionflags	@""
	.align	4
.nv.constant0.triton_poi_fused_convolution_relu_33:
	.zero		548
